//
// Generated by NVIDIA NVVM Compiler
//
// Compiler Build ID: CL-36424714
// Cuda compilation tools, release 13.0, V13.0.88
// Based on NVVM 20.0.0
//

.version 9.0
.target sm_100
.address_size 64

	// .globl	_Z17cudaConvolution2DP11ThreeDArrayS0_S0_

.visible .entry _Z17cudaConvolution2DP11ThreeDArrayS0_S0_(
	.param .u64 .ptr .align 1 _Z17cudaConvolution2DP11ThreeDArrayS0_S0__param_0,
	.param .u64 .ptr .align 1 _Z17cudaConvolution2DP11ThreeDArrayS0_S0__param_1,
	.param .u64 .ptr .align 1 _Z17cudaConvolution2DP11ThreeDArrayS0_S0__param_2
)
{
	.reg .pred 	%p<4>;
	.reg .b32 	%r<17>;
	.reg .b64 	%rd<9>;

	ld.param.u64 	%rd2, [_Z17cudaConvolution2DP11ThreeDArrayS0_S0__param_2];
	cvta.to.global.u64 	%rd1, %rd2;
	mov.u32 	%r1, %ctaid.x;
	mov.u32 	%r2, %ntid.x;
	mov.u32 	%r3, %tid.x;
	mad.lo.s32 	%r4, %r1, %r2, %r3;
	ld.global.u32 	%r5, [%rd1+16];
	setp.ge.s32 	%p1, %r4, %r5;
	@%p1 bra 	$L__BB0_4;
	ld.global.u32 	%r6, [%rd1+12];
	mov.u32 	%r7, %tid.y;
	mov.u32 	%r8, %ntid.y;
	mov.u32 	%r9, %ctaid.y;
	mad.lo.s32 	%r10, %r9, %r8, %r7;
	setp.ge.s32 	%p2, %r10, %r6;
	@%p2 bra 	$L__BB0_4;
	ld.global.u32 	%r11, [%rd1+8];
	mov.u32 	%r12, %tid.z;
	mov.u32 	%r13, %ntid.z;
	mov.u32 	%r14, %ctaid.z;
	mad.lo.s32 	%r15, %r14, %r13, %r12;
	setp.ge.s32 	%p3, %r15, %r11;
	@%p3 bra 	$L__BB0_4;
	ld.global.u64 	%rd3, [%rd1];
	cvta.to.global.u64 	%rd4, %rd3;
	ld.global.u64 	%rd5, [%rd4];
	cvta.to.global.u64 	%rd6, %rd5;
	ld.global.u64 	%rd7, [%rd6];
	cvta.to.global.u64 	%rd8, %rd7;
	mov.b32 	%r16, 1091567616;
	st.global.u32 	[%rd8], %r16;
$L__BB0_4:
	ret;

}


// ===== COMPILED SASS (sm_100) =====

	.target	sm_100

	.elftype	@"ET_EXEC"


//--------------------- .note.nv.tkinfo           --------------------------
	.section	.note.nv.tkinfo,"",@"SHT_NOTE"
	.sectionflags	@"SHF_NOTE_NV_TKINFO"
	.tkinfo
        /*0018*/ 	.word	0x00000002
        /*0030*/ 	.string	""
        /*0030*/ 	.string	"ptxas"
        /*0030*/ 	.string	"Cuda compilation tools, release 13.0, V13.0.88"
        /*0030*/ 	.string	"Build cuda_13.0.r13.0/compiler.36424714_0"
        /*0030*/ 	.string	"-arch sm_100 -m 64 "



//--------------------- .note.nv.cuinfo           --------------------------
	.section	.note.nv.cuinfo,"",@"SHT_NOTE"
	.sectionflags	@"SHF_NOTE_NV_CUINFO"
        /*0018*/ 	.short	0x0002
        /*001a*/ 	.short	0x0064
        /*001c*/ 	.short	0x0082
	.zero		2


//--------------------- .nv.info                  --------------------------
	.section	.nv.info,"",@"SHT_CUDA_INFO"
	.align	4


	//----- nvinfo : EIATTR_REGCOUNT
	.align		4
        /*0000*/ 	.byte	0x04, 0x2f
        /*0002*/ 	.short	(.L_1 - .L_0)
	.align		4
.L_0:
        /*0004*/ 	.word	index@(_Z17cudaConvolution2DP11ThreeDArrayS0_S0_)
        /*0008*/ 	.word	0x0000000c


	//----- nvinfo : EIATTR_FRAME_SIZE
	.align		4
.L_1:
        /*000c*/ 	.byte	0x04, 0x11
        /*000e*/ 	.short	(.L_3 - .L_2)
	.align		4
.L_2:
        /*0010*/ 	.word	index@(_Z17cudaConvolution2DP11ThreeDArrayS0_S0_)
        /*0014*/ 	.word	0x00000000


	//----- nvinfo : EIATTR_MIN_STACK_SIZE
	.align		4
.L_3:
        /*0018*/ 	.byte	0x04, 0x12
        /*001a*/ 	.short	(.L_5 - .L_4)
	.align		4
.L_4:
        /*001c*/ 	.word	index@(_Z17cudaConvolution2DP11ThreeDArrayS0_S0_)
        /*0020*/ 	.word	0x00000000
.L_5:


//--------------------- .nv.compat                --------------------------
	.section	.nv.compat,"",@"SHT_CUDA_COMPAT_INFO"
	.align	4
        /*0000*/ 	.byte	0x02, 0x09, 0x00, 0x00, 0x02, 0x02, 0x01, 0x00, 0x02, 0x05, 0x05, 0x00, 0x03, 0x07, 0x01, 0x01
        /*0010*/ 	.byte	0x02, 0x03, 0x00, 0x00, 0x02, 0x06, 0x01, 0x00, 0x04, 0x0b, 0x08, 0x00, 0x09, 0x00, 0x00, 0x00
        /*0020*/ 	.byte	0x00, 0x00, 0x00, 0x00


//--------------------- .nv.info._Z17cudaConvolution2DP11ThreeDArrayS0_S0_ --------------------------
	.section	.nv.info._Z17cudaConvolution2DP11ThreeDArrayS0_S0_,"",@"SHT_CUDA_INFO"
	.sectionflags	@""
	.align	4


	//----- nvinfo : EIATTR_CUDA_API_VERSION
	.align		4
        /*0000*/ 	.byte	0x04, 0x37
        /*0002*/ 	.short	(.L_7 - .L_6)
.L_6:
        /*0004*/ 	.word	0x00000082


	//----- nvinfo : EIATTR_KPARAM_INFO
	.align		4
.L_7:
        /*0008*/ 	.byte	0x04, 0x17
        /*000a*/ 	.short	(.L_9 - .L_8)
.L_8:
        /*000c*/ 	.word	0x00000000
        /*0010*/ 	.short	0x0002
        /*0012*/ 	.short	0x0010
        /*0014*/ 	.byte	0x00, 0xf5, 0x21, 0x00


	//----- nvinfo : EIATTR_KPARAM_INFO
	.align		4
.L_9:
        /*0018*/ 	.byte	0x04, 0x17
        /*001a*/ 	.short	(.L_11 - .L_10)
.L_10:
        /*001c*/ 	.word	0x00000000
        /*0020*/ 	.short	0x0001
        /*0022*/ 	.short	0x0008
        /*0024*/ 	.byte	0x00, 0xf5, 0x21, 0x00


	//----- nvinfo : EIATTR_KPARAM_INFO
	.align		4
.L_11:
        /*0028*/ 	.byte	0x04, 0x17
        /*002a*/ 	.short	(.L_13 - .L_12)
.L_12:
        /*002c*/ 	.word	0x00000000
        /*0030*/ 	.short	0x0000
        /*0032*/ 	.short	0x0000
        /*0034*/ 	.byte	0x00, 0xf5, 0x21, 0x00


	//----- nvinfo : EIATTR_SPARSE_MMA_MASK
	.align		4
.L_13:
        /*0038*/ 	.byte	0x03, 0x50
        /*003a*/ 	.short	0x0000


	//----- nvinfo : EIATTR_MAXREG_COUNT
	.align		4
        /*003c*/ 	.byte	0x03, 0x1b
        /*003e*/ 	.short	0x00ff


	//----- nvinfo : EIATTR_MERCURY_ISA_VERSION
	.align		4
        /*0040*/ 	.byte	0x03, 0x5f
        /*0042*/ 	.short	0x0101


	//----- nvinfo : EIATTR_VRC_CTA_INIT_COUNT
	.align		4
        /*0044*/ 	.byte	0x02, 0x4a
	.zero		1
	.zero		1


	//----- nvinfo : EIATTR_EXIT_INSTR_OFFSETS
	.align		4
        /*0048*/ 	.byte	0x04, 0x1c
        /*004a*/ 	.short	(.L_15 - .L_14)


	//   ....[0]....
.L_14:
        /*004c*/ 	.word	0x00000090


	//   ....[1]....
        /*0050*/ 	.word	0x00000100


	//   ....[2]....
        /*0054*/ 	.word	0x00000170


	//   ....[3]....
        /*0058*/ 	.word	0x000001d0


	//----- nvinfo : EIATTR_CBANK_PARAM_SIZE
	.align		4
.L_15:
        /*005c*/ 	.byte	0x03, 0x19
        /*005e*/ 	.short	0x0018


	//----- nvinfo : EIATTR_PARAM_CBANK
	.align		4
        /*0060*/ 	.byte	0x04, 0x0a
        /*0062*/ 	.short	(.L_17 - .L_16)
	.align		4
.L_16:
        /*0064*/ 	.word	index@(.nv.constant0._Z17cudaConvolution2DP11ThreeDArrayS0_S0_)
        /*0068*/ 	.short	0x0380
        /*006a*/ 	.short	0x0018


	//----- nvinfo : EIATTR_SW_WAR
	.align		4
.L_17:
        /*006c*/ 	.byte	0x04, 0x36
        /*006e*/ 	.short	(.L_19 - .L_18)
.L_18:
        /*0070*/ 	.word	0x00000008
.L_19:


//--------------------- .nv.callgraph             --------------------------
	.section	.nv.callgraph,"",@"SHT_CUDA_CALLGRAPH"
	.align	4
	.sectionentsize	8
	.align		4
        /*0000*/ 	.word	0x00000000
	.align		4
        /*0004*/ 	.word	0xffffffff
	.align		4
        /*0008*/ 	.word	0x00000000
	.align		4
        /*000c*/ 	.word	0xfffffffe
	.align		4
        /*0010*/ 	.word	0x00000000
	.align		4
        /*0014*/ 	.word	0xfffffffd
	.align		4
        /*0018*/ 	.word	0x00000000
	.align		4
        /*001c*/ 	.word	0xfffffffc


//--------------------- .text._Z17cudaConvolution2DP11ThreeDArrayS0_S0_ --------------------------
	.section	.text._Z17cudaConvolution2DP11ThreeDArrayS0_S0_,"ax",@progbits
	.align	128
        .global         _Z17cudaConvolution2DP11ThreeDArrayS0_S0_
        .type           _Z17cudaConvolution2DP11ThreeDArrayS0_S0_,@function
        .size           _Z17cudaConvolution2DP11ThreeDArrayS0_S0_,(.L_x_1 - _Z17cudaConvolution2DP11ThreeDArrayS0_S0_)
        .other          _Z17cudaConvolution2DP11ThreeDArrayS0_S0_,@"STO_CUDA_ENTRY STV_DEFAULT"
_Z17cudaConvolution2DP11ThreeDArrayS0_S0_:
.text._Z17cudaConvolution2DP11ThreeDArrayS0_S0_:
[----:B------:R-:W-:Y:S08]  /*0000*/  LDC R1, c[0x0][0x37c] ;  /* 0x0000df00ff017b82 */ /* 0x000ff00000000800 */
[----:B------:R-:W0:Y:S01]  /*0010*/  LDC.64 R6, c[0x0][0x390] ;  /* 0x0000e400ff067b82 */ /* 0x000e220000000a00 */
[----:B------:R-:W0:Y:S02]  /*0020*/  LDCU.64 UR4, c[0x0][0x358] ;  /* 0x00006b00ff0477ac */ /* 0x000e240008000a00 */
[----:B0-----:R-:W2:Y:S05]  /*0030*/  LDG.E R3, desc[UR4][R6.64+0x10] ;  /* 0x0000100406037981 */ /* 0x001eaa000c1e1900 */
[----:B------:R-:W0:Y:S01]  /*0040*/  S2UR UR6, SR_CTAID.X ;  /* 0x00000000000679c3 */ /* 0x000e220000002500 */
[----:B------:R-:W0:Y:S07]  /*0050*/  S2R R5, SR_TID.X ;  /* 0x0000000000057919 */ /* 0x000e2e0000002100 */
[----:B------:R-:W0:Y:S02]  /*0060*/  LDC R0, c[0x0][0x360] ;  /* 0x0000d800ff007b82 */ /* 0x000e240000000800 */
[----:B0-----:R-:W-:-:S05]  /*0070*/  IMAD R0, R0, UR6, R5 ;  /* 0x0000000600007c24 */ /* 0x001fca000f8e0205 */
[----:B--2---:R-:W-:-:S13]  /*0080*/  ISETP.GE.AND P0, PT, R0, R3, PT ;  /* 0x000000030000720c */ /* 0x004fda0003f06270 */
[----:B------:R-:W-:Y:S05]  /*0090*/  @P0 EXIT ;  /* 0x000000000000094d */ /* 0x000fea0003800000 */
[----:B------:R-:W2:Y:S01]  /*00a0*/  LDG.E R0, desc[UR4][R6.64+0xc] ;  /* 0x00000c0406007981 */ /* 0x000ea2000c1e1900 */
[----:B------:R-:W0:Y:S01]  /*00b0*/  LDCU UR6, c[0x0][0x364] ;  /* 0x00006c80ff0677ac */ /* 0x000e220008000800 */
[----:B------:R-:W0:Y:S01]  /*00c0*/  S2R R3, SR_TID.Y ;  /* 0x0000000000037919 */ /* 0x000e220000002200 */
[----:B------:R-:W0:Y:S02]  /*00d0*/  S2R R2, SR_CTAID.Y ;  /* 0x0000000000027919 */ /* 0x000e240000002600 */
[----:B0-----:R-:W-:-:S05]  /*00e0*/  IMAD R3, R2, UR6, R3 ;  /* 0x0000000602037c24 */ /* 0x001fca000f8e0203 */
[----:B--2---:R-:W-:-:S13]  /*00f0*/  ISETP.GE.AND P0, PT, R3, R0, PT ;  /* 0x000000000300720c */ /* 0x004fda0003f06270 */
[----:B------:R-:W-:Y:S05]  /*0100*/  @P0 EXIT ;  /* 0x000000000000094d */ /* 0x000fea0003800000 */
[----:B------:R-:W2:Y:S01]  /*0110*/  LDG.E R0, desc[UR4][R6.64+0x8] ;  /* 0x0000080406007981 */ /* 0x000ea2000c1e1900 */
[----:B------:R-:W0:Y:S01]  /*0120*/  LDCU UR6, c[0x0][0x368] ;  /* 0x00006d00ff0677ac */ /* 0x000e220008000800 */
[----:B------:R-:W0:Y:S01]  /*0130*/  S2R R3, SR_TID.Z ;  /* 0x0000000000037919 */ /* 0x000e220000002300 */
[----:B------:R-:W0:Y:S02]  /*0140*/  S2R R2, SR_CTAID.Z ;  /* 0x0000000000027919 */ /* 0x000e240000002700 */
[----:B0-----:R-:W-:-:S05]  /*0150*/  IMAD R3, R2, UR6, R3 ;  /* 0x0000000602037c24 */ /* 0x001fca000f8e0203 */
[----:B--2---:R-:W-:-:S13]  /*0160*/  ISETP.GE.AND P0, PT, R3, R0, PT ;  /* 0x000000000300720c */ /* 0x004fda0003f06270 */
[----:B------:R-:W-:Y:S05]  /*0170*/  @P0 EXIT ;  /* 0x000000000000094d */ /* 0x000fea0003800000 */
[----:B------:R-:W2:Y:S04]  /*0180*/  LDG.E.64 R2, desc[UR4][R6.64] ;  /* 0x0000000406027981 */ /* 0x000ea8000c1e1b00 */
[----:B--2---:R-:W2:Y:S01]  /*0190*/  LDG.E.64 R2, desc[UR4][R2.64] ;  /* 0x0000000402027981 */ /* 0x004ea2000c1e1b00 */
[----:B------:R-:W-:-:S03]  /*01a0*/  HFMA2 R9, -RZ, RZ, 2.53125, 0 ;  /* 0x41100000ff097431 */ /* 0x000fc600000001ff */
[----:B--2---:R-:W2:Y:S04]  /*01b0*/  LDG.E.64 R4, desc[UR4][R2.64] ;  /* 0x0000000402047981 */ /* 0x004ea8000c1e1b00 */
[----:B--2---:R-:W-:Y:S01]  /*01c0*/  STG.E desc[UR4][R4.64], R9 ;  /* 0x0000000904007986 */ /* 0x004fe2000c101904 */
[----:B------:R-:W-:Y:S05]  /*01d0*/  EXIT ;  /* 0x000000000000794d */ /* 0x000fea0003800000 */
.L_x_0:
[----:B------:R-:W-:-:S00]  /*01e0*/  BRA `(.L_x_0) ;  /* 0xfffffffc00fc7947 */ /* 0x000fc0000383ffff */
[----:B------:R-:W-:-:S00]  /*01f0*/  NOP ;  /* 0x0000000000007918 */ /* 0x000fc00000000000 */
        /* <DEDUP_REMOVED lines=8> */
.L_x_1:


//--------------------- .nv.shared.reserved.0     --------------------------
	.section	.nv.shared.reserved.0,"aw",@nobits
	.weak		__nv_reservedSMEM_offset_0_alias
	.size		__nv_reservedSMEM_offset_0_alias, 0, 64
	.other		__nv_reservedSMEM_offset_0_alias,@"STO_CUDA_RESERVED_SHARED STV_DEFAULT"
__nv_reservedSMEM_offset_0_alias:
	.zero		0
	.zero		64


//--------------------- .nv.constant0._Z17cudaConvolution2DP11ThreeDArrayS0_S0_ --------------------------
	.section	.nv.constant0._Z17cudaConvolution2DP11ThreeDArrayS0_S0_,"a",@progbits
	.sectionflags	@""
	.align	4
.nv.constant0._Z17cudaConvolution2DP11ThreeDArrayS0_S0_:
	.zero		920


//--------------------- SYMBOLS --------------------------

	.type		.nv.reservedSmem.offset0,@object
	.size		.nv.reservedSmem.offset0,0x4
